	.headerflags	@"EF_CUDA_TEXMODE_UNIFIED EF_CUDA_64BIT_ADDRESS EF_CUDA_ACCELERATORS EF_CUDA_SM90 EF_CUDA_VIRTUAL_SM(EF_CUDA_SM90)"
	.elftype	@"ET_EXEC"


//--------------------- .nv.info                  --------------------------
	.section	.nv.info,"",@"SHT_CUDA_INFO"
	.align	4


	//----- nvinfo : EIATTR_REGCOUNT
	.align		4
        /*0000*/ 	.byte	0x04, 0x2f
        /*0002*/ 	.short	(.L_3 - .L_2)
	.align		4
.L_2:
        /*0004*/ 	.word	index@(triton_poi_fused__native_batch_norm_legit_no_training_relu_26)
        /*0008*/ 	.word	0x00000020


	//----- nvinfo : EIATTR_MIN_STACK_SIZE
	.align		4
.L_3:
        /*000c*/ 	.byte	0x04, 0x12
        /*000e*/ 	.short	(.L_5 - .L_4)
	.align		4
.L_4:
        /*0010*/ 	.word	index@(triton_poi_fused__native_batch_norm_legit_no_training_relu_26)
        /*0014*/ 	.word	0x00000000


	//----- nvinfo : EIATTR_FRAME_SIZE
	.align		4
.L_5:
        /*0018*/ 	.byte	0x04, 0x11
        /*001a*/ 	.short	(.L_7 - .L_6)
	.align		4
.L_6:
        /*001c*/ 	.word	index@(triton_poi_fused__native_batch_norm_legit_no_training_relu_26)
        /*0020*/ 	.word	0x00000000


	//----- nvinfo : EIATTR_MIN_STACK_SIZE
	.align		4
.L_7:
        /*0024*/ 	.byte	0x04, 0x12
        /*0026*/ 	.short	(.L_9 - .L_8)
	.align		4
.L_8:
        /*0028*/ 	.word	index@(triton_poi_fused__native_batch_norm_legit_no_training_relu_26)
        /*002c*/ 	.word	0x00000000
.L_9:


//--------------------- .nv.info.triton_poi_fused__native_batch_norm_legit_no_training_relu_26 --------------------------
	.section	.nv.info.triton_poi_fused__native_batch_norm_legit_no_training_relu_26,"",@"SHT_CUDA_INFO"
	.sectionflags	@""
	.align	4


	//----- nvinfo : EIATTR_CUDA_API_VERSION
	.align		4
        /*0000*/ 	.byte	0x04, 0x37
        /*0002*/ 	.short	(.L_11 - .L_10)
.L_10:
        /*0004*/ 	.word	0x0000007c


	//----- nvinfo : EIATTR_KPARAM_INFO
	.align		4
.L_11:
        /*0008*/ 	.byte	0x04, 0x17
        /*000a*/ 	.short	(.L_13 - .L_12)
.L_12:
        /*000c*/ 	.word	0x00000000
        /*0010*/ 	.short	0x0006
        /*0012*/ 	.short	0x0030
        /*0014*/ 	.byte	0x00, 0xf0, 0x11, 0x00


	//----- nvinfo : EIATTR_KPARAM_INFO
	.align		4
.L_13:
        /*0018*/ 	.byte	0x04, 0x17
        /*001a*/ 	.short	(.L_15 - .L_14)
.L_14:
        /*001c*/ 	.word	0x00000000
        /*0020*/ 	.short	0x0005
        /*0022*/ 	.short	0x0028
        /*0024*/ 	.byte	0x00, 0xf4, 0x21, 0x00


	//----- nvinfo : EIATTR_KPARAM_INFO
	.align		4
.L_15:
        /*0028*/ 	.byte	0x04, 0x17
        /*002a*/ 	.short	(.L_17 - .L_16)
.L_16:
        /*002c*/ 	.word	0x00000000
        /*0030*/ 	.short	0x0004
        /*0032*/ 	.short	0x0020
        /*0034*/ 	.byte	0x00, 0xf4, 0x21, 0x00


	//----- nvinfo : EIATTR_KPARAM_INFO
	.align		4
.L_17:
        /*0038*/ 	.byte	0x04, 0x17
        /*003a*/ 	.short	(.L_19 - .L_18)
.L_18:
        /*003c*/ 	.word	0x00000000
        /*0040*/ 	.short	0x0003
        /*0042*/ 	.short	0x0018
        /*0044*/ 	.byte	0x00, 0xf4, 0x21, 0x00


	//----- nvinfo : EIATTR_KPARAM_INFO
	.align		4
.L_19:
        /*0048*/ 	.byte	0x04, 0x17
        /*004a*/ 	.short	(.L_21 - .L_20)
.L_20:
        /*004c*/ 	.word	0x00000000
        /*0050*/ 	.short	0x0002
        /*0052*/ 	.short	0x0010
        /*0054*/ 	.byte	0x00, 0xf4, 0x21, 0x00


	//----- nvinfo : EIATTR_KPARAM_INFO
	.align		4
.L_21:
        /*0058*/ 	.byte	0x04, 0x17
        /*005a*/ 	.short	(.L_23 - .L_22)
.L_22:
        /*005c*/ 	.word	0x00000000
        /*0060*/ 	.short	0x0001
        /*0062*/ 	.short	0x0008
        /*0064*/ 	.byte	0x00, 0xf4, 0x21, 0x00


	//----- nvinfo : EIATTR_KPARAM_INFO
	.align		4
.L_23:
        /*0068*/ 	.byte	0x04, 0x17
        /*006a*/ 	.short	(.L_25 - .L_24)
.L_24:
        /*006c*/ 	.word	0x00000000
        /*0070*/ 	.short	0x0000
        /*0072*/ 	.short	0x0000
        /*0074*/ 	.byte	0x00, 0xf4, 0x21, 0x00


	//----- nvinfo : EIATTR_SPARSE_MMA_MASK
	.align		4
.L_25:
        /*0078*/ 	.byte	0x03, 0x50
        /*007a*/ 	.short	0x0000


	//----- nvinfo : EIATTR_MAXREG_COUNT
	.align		4
        /*007c*/ 	.byte	0x03, 0x1b
        /*007e*/ 	.short	0x00ff


	//----- nvinfo : EIATTR_EXIT_INSTR_OFFSETS
	.align		4
        /*0080*/ 	.byte	0x04, 0x1c
        /*0082*/ 	.short	(.L_27 - .L_26)


	//   ....[0]....
.L_26:
        /*0084*/ 	.word	0x00000710


	//----- nvinfo : EIATTR_REQNTID
	.align		4
.L_27:
        /*0088*/ 	.byte	0x04, 0x10
        /*008a*/ 	.short	(.L_29 - .L_28)
.L_28:
        /*008c*/ 	.word	0x00000080
        /*0090*/ 	.word	0x00000001
        /*0094*/ 	.word	0x00000001


	//----- nvinfo : EIATTR_CBANK_PARAM_SIZE
	.align		4
.L_29:
        /*0098*/ 	.byte	0x03, 0x19
        /*009a*/ 	.short	0x0034


	//----- nvinfo : EIATTR_PARAM_CBANK
	.align		4
        /*009c*/ 	.byte	0x04, 0x0a
        /*009e*/ 	.short	(.L_31 - .L_30)
	.align		4
.L_30:
        /*00a0*/ 	.word	index@(.nv.constant0.triton_poi_fused__native_batch_norm_legit_no_training_relu_26)
        /*00a4*/ 	.short	0x0210
        /*00a6*/ 	.short	0x0034


	//----- nvinfo : EIATTR_SW_WAR
	.align		4
.L_31:
        /*00a8*/ 	.byte	0x04, 0x36
        /*00aa*/ 	.short	(.L_33 - .L_32)
.L_32:
        /*00ac*/ 	.word	0x00000008
.L_33:


//--------------------- .nv.callgraph             --------------------------
	.section	.nv.callgraph,"",@"SHT_CUDA_CALLGRAPH"
	.align	4
	.sectionentsize	8
	.align		4
        /*0000*/ 	.word	0x00000000
	.align		4
        /*0004*/ 	.word	0xffffffff
	.align		4
        /*0008*/ 	.word	0x00000000
	.align		4
        /*000c*/ 	.word	0xfffffffe
	.align		4
        /*0010*/ 	.word	0x00000000
	.align		4
        /*0014*/ 	.word	0xfffffffd
	.align		4
        /*0018*/ 	.word	0x00000000
	.align		4
        /*001c*/ 	.word	0xfffffffc


//--------------------- .nv.constant4             --------------------------
	.section	.nv.constant4,"a",@progbits
	.align	8
	.align		8
.nv.constant4:
        /*0000*/ 	.dword	_$_str
	.align		8
        /*0008*/ 	.dword	_$_str_$_2


//--------------------- .text.triton_poi_fused__native_batch_norm_legit_no_training_relu_26 --------------------------
	.section	.text.triton_poi_fused__native_batch_norm_legit_no_training_relu_26,"ax",@progbits
	.align	128
        .global         triton_poi_fused__native_batch_norm_legit_no_training_relu_26
        .type           triton_poi_fused__native_batch_norm_legit_no_training_relu_26,@function
        .size           triton_poi_fused__native_batch_norm_legit_no_training_relu_26,(.L_x_1 - triton_poi_fused__native_batch_norm_legit_no_training_relu_26)
        .other          triton_poi_fused__native_batch_norm_legit_no_training_relu_26,@"STO_CUDA_ENTRY STV_DEFAULT"
triton_poi_fused__native_batch_norm_legit_no_training_relu_26:
.text.triton_poi_fused__native_batch_norm_legit_no_training_relu_26:
[----:B------:R-:W-:Y:S01]  /*0000*/  LDC R1, c[0x0][0x28] ;  /* 0x00000a00ff017b82 */ /* 0x000fe20000000800 */
[----:B------:R-:W1:Y:S07]  /*0010*/  S2R R0, SR_TID.X ;  /* 0x0000000000007919 */ /* 0x000e6e0000002100 */
[----:B------:R-:W2:Y:S01]  /*0020*/  LDC.64 R4, c[0x0][0x220] ;  /* 0x00008800ff047b82 */ /* 0x000ea20000000a00 */
[----:B------:R-:W-:Y:S01]  /*0030*/  ULDC.64 UR4, c[0x0][0x208] ;  /* 0x0000820000047ab9 */ /* 0x000fe20000000a00 */
[----:B------:R-:W3:Y:S06]  /*0040*/  S2R R7, SR_CTAID.X ;  /* 0x0000000000077919 */ /* 0x000eec0000002500 */
[----:B------:R-:W4:Y:S08]  /*0050*/  LDC.64 R12, c[0x0][0x218] ;  /* 0x00008600ff0c7b82 */ /* 0x000f300000000a00 */
[----:B------:R-:W5:Y:S08]  /*0060*/  LDC.64 R22, c[0x0][0x210] ;  /* 0x00008400ff167b82 */ /* 0x000f700000000a00 */
[----:B------:R-:W5:Y:S01]  /*0070*/  LDC.64 R20, c[0x0][0x228] ;  /* 0x00008a00ff147b82 */ /* 0x000f620000000a00 */
[----:B-1----:R-:W-:-:S07]  /*0080*/  SHF.L.U32 R0, R0, 0x2, RZ ;  /* 0x0000000200007819 */ /* 0x002fce00000006ff */
[----:B------:R-:W1:Y:S01]  /*0090*/  LDC.64 R24, c[0x0][0x230] ;  /* 0x00008c00ff187b82 */ /* 0x000e620000000a00 */
[----:B---3--:R-:W-:Y:S02]  /*00a0*/  SHF.R.S32.HI R3, RZ, 0x15, R7 ;  /* 0x00000015ff037819 */ /* 0x008fe40000011407 */
[----:B------:R-:W-:Y:S02]  /*00b0*/  LOP3.LUT R0, R0, 0x1fc, RZ, 0xc0, !PT ;  /* 0x000001fc00007812 */ /* 0x000fe400078ec0ff */
[----:B------:R-:W-:Y:S02]  /*00c0*/  SGXT R3, R3, 0x1 ;  /* 0x000000010303781a */ /* 0x000fe40000000200 */
[----:B------:R-:W-:-:S04]  /*00d0*/  LEA R0, R7, R0, 0xa ;  /* 0x0000000007007211 */ /* 0x000fc800078e50ff */
[----:B------:R-:W-:-:S04]  /*00e0*/  LEA.HI R3, R3, R0, RZ, 0x7 ;  /* 0x0000000003037211 */ /* 0x000fc800078f38ff */
[----:B------:R-:W-:-:S04]  /*00f0*/  LOP3.LUT R3, R3, 0xffffff80, RZ, 0xc0, !PT ;  /* 0xffffff8003037812 */ /* 0x000fc800078ec0ff */
[----:B------:R-:W-:-:S05]  /*0100*/  IADD3 R3, R0, -R3, RZ ;  /* 0x8000000300037210 */ /* 0x000fca0007ffe0ff */
[----:B--2---:R-:W-:-:S06]  /*0110*/  IMAD.WIDE R4, R3, 0x4, R4 ;  /* 0x0000000403047825 */ /* 0x004fcc00078e0204 */
[----:B------:R-:W2:Y:S01]  /*0120*/  LDG.E.EL.128 R4, desc[UR4][R4.64] ;  /* 0x0000000404047981 */ /* 0x000ea2000c2e1d00 */
[----:B----4-:R-:W-:-:S04]  /*0130*/  IMAD.WIDE R12, R3, 0x4, R12 ;  /* 0x00000004030c7825 */ /* 0x010fc800078e020c */
[----:B-----5:R-:W-:Y:S02]  /*0140*/  IMAD.WIDE R22, R0, 0x4, R22 ;  /* 0x0000000400167825 */ /* 0x020fe400078e0216 */
[----:B------:R-:W3:Y:S02]  /*0150*/  LDG.E.EL.128 R12, desc[UR4][R12.64] ;  /* 0x000000040c0c7981 */ /* 0x000ee4000c2e1d00 */
[C---:B0-----:R-:W-:Y:S02]  /*0160*/  IMAD.WIDE R20, R3.reuse, 0x4, R20 ;  /* 0x0000000403147825 */ /* 0x041fe400078e0214 */
[----:B------:R-:W3:Y:S02]  /*0170*/  LDG.E.128 R16, desc[UR4][R22.64+0x800] ;  /* 0x0008000416107981 */ /* 0x000ee4000c1e1d00 */
[----:B-1----:R-:W-:-:S04]  /*0180*/  IMAD.WIDE R24, R3, 0x4, R24 ;  /* 0x0000000403187825 */ /* 0x002fc800078e0218 */
[----:B--2---:R-:W-:Y:S01]  /*0190*/  FADD R6, R6, 9.9999997473787516356e-06 ;  /* 0x3727c5ac06067421 */ /* 0x004fe20000000000 */
[----:B------:R-:W-:Y:S01]  /*01a0*/  FADD R2, R4, 9.9999997473787516356e-06 ;  /* 0x3727c5ac04027421 */ /* 0x000fe20000000000 */
[----:B------:R-:W-:-:S03]  /*01b0*/  FADD R8, R5, 9.9999997473787516356e-06 ;  /* 0x3727c5ac05087421 */ /* 0x000fc60000000000 */
[----:B------:R-:W0:Y:S08]  /*01c0*/  MUFU.SQRT R26, R2 ;  /* 0x00000002001a7308 */ /* 0x000e300000002000 */
[----:B------:R-:W1:Y:S01]  /*01d0*/  MUFU.SQRT R6, R6 ;  /* 0x0000000600067308 */ /* 0x000e620000002000 */
[----:B0-----:R-:W-:-:S07]  /*01e0*/  FSETP.GT.AND P0, PT, R26, 8.50705917302346158658e+37, PT ;  /* 0x7e8000001a00780b */ /* 0x001fce0003f04000 */
[----:B------:R0:W2:Y:S01]  /*01f0*/  MUFU.SQRT R27, R8 ;  /* 0x00000008001b7308 */ /* 0x0000a20000002000 */
[----:B------:R-:W-:Y:S02]  /*0200*/  FSETP.GEU.AND P3, PT, R26, 1.175494350822287508e-38, PT ;  /* 0x008000001a00780b */ /* 0x000fe40003f6e000 */
[C---:B-1----:R-:W-:Y:S02]  /*0210*/  FSETP.GT.AND P2, PT, R6.reuse, 8.50705917302346158658e+37, PT ;  /* 0x7e8000000600780b */ /* 0x042fe40003f44000 */
[----:B------:R-:W-:Y:S01]  /*0220*/  FSETP.GEU.AND P5, PT, R6, 1.175494350822287508e-38, PT ;  /* 0x008000000600780b */ /* 0x000fe20003fae000 */
[----:B------:R-:W-:Y:S01]  /*0230*/  HFMA2.MMA R2, -RZ, RZ, 1.625, 0 ;  /* 0x3e800000ff027435 */ /* 0x000fe200000001ff */
[----:B0-----:R-:W4:Y:S01]  /*0240*/  LDG.E.128 R8, desc[UR4][R22.64] ;  /* 0x0000000416087981 */ /* 0x001f22000c1e1d00 */
[----:B------:R-:W-:Y:S01]  /*0250*/  @P0 FMUL R26, R26, 0.25 ;  /* 0x3e8000001a1a0820 */ /* 0x000fe20000400000 */
[----:B--2---:R-:W-:-:S05]  /*0260*/  FSETP.GT.AND P1, PT, R27, 8.50705917302346158658e+37, PT ;  /* 0x7e8000001b00780b */ /* 0x004fca0003f24000 */
[----:B------:R-:W-:Y:S01]  /*0270*/  @!P3 FMUL R26, R26, 16777216 ;  /* 0x4b8000001a1ab820 */ /* 0x000fe20000400000 */
[C---:B------:R-:W-:Y:S01]  /*0280*/  FSETP.GEU.AND P4, PT, R27.reuse, 1.175494350822287508e-38, PT ;  /* 0x008000001b00780b */ /* 0x040fe20003f8e000 */
[----:B------:R-:W-:Y:S02]  /*0290*/  @P2 FMUL R6, R6, 0.25 ;  /* 0x3e80000006062820 */ /* 0x000fe40000400000 */
[----:B------:R0:W1:Y:S01]  /*02a0*/  MUFU.RCP R5, R26 ;  /* 0x0000001a00057308 */ /* 0x0000620000001000 */
[----:B------:R-:W2:Y:S01]  /*02b0*/  LDG.E.EL.128 R20, desc[UR4][R20.64] ;  /* 0x0000000414147981 */ /* 0x000ea2000c2e1d00 */
[----:B------:R-:W-:Y:S02]  /*02c0*/  @!P5 FMUL R6, R6, 16777216 ;  /* 0x4b8000000606d820 */ /* 0x000fe40000400000 */
[----:B------:R-:W-:-:S04]  /*02d0*/  @P1 FMUL R27, R27, 0.25 ;  /* 0x3e8000001b1b1820 */ /* 0x000fc80000400000 */
[----:B------:R-:W5:Y:S02]  /*02e0*/  MUFU.RCP R6, R6 ;  /* 0x0000000600067308 */ /* 0x000f640000001000 */
[----:B------:R-:W-:Y:S01]  /*02f0*/  @!P4 FMUL R27, R27, 16777216 ;  /* 0x4b8000001b1bc820 */ /* 0x000fe20000400000 */
[----:B0-----:R-:W-:-:S05]  /*0300*/  FSEL R26, R2, 1, P0 ;  /* 0x3f800000021a7808 */ /* 0x001fca0000000000 */
[----:B------:R0:W-:Y:S01]  /*0310*/  MUFU.RCP R4, R27 ;  /* 0x0000001b00047308 */ /* 0x0001e20000001000 */
[----:B------:R-:W-:Y:S01]  /*0320*/  @!P3 FMUL R26, R26, 16777216 ;  /* 0x4b8000001a1ab820 */ /* 0x000fe20000400000 */
[----:B0-----:R-:W-:-:S03]  /*0330*/  FSEL R27, R2, 1, P2 ;  /* 0x3f800000021b7808 */ /* 0x001fc60001000000 */
[----:B-1----:R-:W-:Y:S02]  /*0340*/  FMUL R3, R5, R26 ;  /* 0x0000001a05037220 */ /* 0x002fe40000400000 */
[----:B------:R-:W-:-:S04]  /*0350*/  @!P5 FMUL R27, R27, 16777216 ;  /* 0x4b8000001b1bd820 */ /* 0x000fc80000400000 */
[----:B-----5:R-:W-:Y:S02]  /*0360*/  FMUL R5, R6, R27 ;  /* 0x0000001b06057220 */ /* 0x020fe40000400000 */
[----:B------:R-:W2:Y:S01]  /*0370*/  LDG.E.EL.128 R24, desc[UR4][R24.64] ;  /* 0x0000000418187981 */ /* 0x000ea2000c2e1d00 */
[----:B------:R-:W-:-:S04]  /*0380*/  FADD R7, R7, 9.9999997473787516356e-06 ;  /* 0x3727c5ac07077421 */ /* 0x000fc80000000000 */
[----:B------:R0:W1:Y:S01]  /*0390*/  MUFU.SQRT R28, R7 ;  /* 0x00000007001c7308 */ /* 0x0000620000002000 */
[----:B------:R-:W-:Y:S01]  /*03a0*/  FSEL R29, R2, 1, P1 ;  /* 0x3f800000021d7808 */ /* 0x000fe20000800000 */
[----:B0-----:R-:W0:Y:S01]  /*03b0*/  LDC.64 R6, c[0x0][0x238] ;  /* 0x00008e00ff067b82 */ /* 0x001e220000000a00 */
[C---:B-1----:R-:W-:Y:S02]  /*03c0*/  FSETP.GT.AND P0, PT, R28.reuse, 8.50705917302346158658e+37, PT ;  /* 0x7e8000001c00780b */ /* 0x042fe40003f04000 */
[----:B------:R-:W-:-:S11]  /*03d0*/  FSETP.GEU.AND P1, PT, R28, 1.175494350822287508e-38, PT ;  /* 0x008000001c00780b */ /* 0x000fd60003f2e000 */
[----:B------:R-:W-:-:S04]  /*03e0*/  @P0 FMUL R28, R28, 0.25 ;  /* 0x3e8000001c1c0820 */ /* 0x000fc80000400000 */
[----:B------:R-:W-:Y:S01]  /*03f0*/  @!P1 FMUL R28, R28, 16777216 ;  /* 0x4b8000001c1c9820 */ /* 0x000fe20000400000 */
[----:B------:R-:W-:-:S05]  /*0400*/  @!P4 FMUL R29, R29, 16777216 ;  /* 0x4b8000001d1dc820 */ /* 0x000fca0000400000 */
[----:B------:R-:W1:Y:S01]  /*0410*/  MUFU.RCP R28, R28 ;  /* 0x0000001c001c7308 */ /* 0x000e620000001000 */
[----:B------:R-:W-:Y:S01]  /*0420*/  FMUL R4, R4, R29 ;  /* 0x0000001d04047220 */ /* 0x000fe20000400000 */
[----:B------:R-:W-:-:S05]  /*0430*/  FSEL R29, R2, 1, P0 ;  /* 0x3f800000021d7808 */ /* 0x000fca0000000000 */
[----:B------:R-:W-:Y:S01]  /*0440*/  @!P1 FMUL R29, R29, 16777216 ;  /* 0x4b8000001d1d9820 */ /* 0x000fe20000400000 */
[----:B---3--:R-:W-:Y:S01]  /*0450*/  FADD R19, R19, -R15 ;  /* 0x8000000f13137221 */ /* 0x008fe20000000000 */
[----:B------:R-:W-:Y:S01]  /*0460*/  FADD R16, R16, -R12 ;  /* 0x8000000c10107221 */ /* 0x000fe20000000000 */
[----:B------:R-:W-:Y:S01]  /*0470*/  FADD R18, R18, -R14 ;  /* 0x8000000e12127221 */ /* 0x000fe20000000000 */
[----:B-1----:R-:W-:Y:S01]  /*0480*/  FMUL R2, R28, R29 ;  /* 0x0000001d1c027220 */ /* 0x002fe20000400000 */
[----:B------:R-:W-:Y:S01]  /*0490*/  FADD R17, R17, -R13 ;  /* 0x8000000d11117221 */ /* 0x000fe20000000000 */
[----:B----4-:R-:W-:Y:S01]  /*04a0*/  FADD R11, R11, -R15 ;  /* 0x8000000f0b0b7221 */ /* 0x010fe20000000000 */
[----:B------:R-:W-:Y:S01]  /*04b0*/  FADD R8, R8, -R12 ;  /* 0x8000000c08087221 */ /* 0x000fe20000000000 */
[----:B------:R-:W-:Y:S02]  /*04c0*/  FADD R12, R10, -R14 ;  /* 0x8000000e0a0c7221 */ /* 0x000fe40000000000 */
[C---:B------:R-:W-:Y:S01]  /*04d0*/  FMUL R10, R2.reuse, R11 ;  /* 0x0000000b020a7220 */ /* 0x040fe20000400000 */
[----:B------:R-:W-:Y:S01]  /*04e0*/  FMUL R2, R2, R19 ;  /* 0x0000001302027220 */ /* 0x000fe20000400000 */
[----:B------:R-:W-:Y:S01]  /*04f0*/  FADD R9, R9, -R13 ;  /* 0x8000000d09097221 */ /* 0x000fe20000000000 */
[C---:B------:R-:W-:Y:S01]  /*0500*/  FMUL R11, R5.reuse, R12 ;  /* 0x0000000c050b7220 */ /* 0x040fe20000400000 */
[----:B------:R-:W-:Y:S01]  /*0510*/  FMUL R5, R5, R18 ;  /* 0x0000001205057220 */ /* 0x000fe20000400000 */
[C---:B------:R-:W-:Y:S01]  /*0520*/  FMUL R15, R3.reuse, R8 ;  /* 0x00000008030f7220 */ /* 0x040fe20000400000 */
[C---:B------:R-:W-:Y:S01]  /*0530*/  FMUL R8, R4.reuse, R17 ;  /* 0x0000001104087220 */ /* 0x040fe20000400000 */
[----:B------:R-:W-:Y:S01]  /*0540*/  FMUL R13, R3, R16 ;  /* 0x00000010030d7220 */ /* 0x000fe20000400000 */
[----:B------:R-:W-:Y:S01]  /*0550*/  FMUL R12, R4, R9 ;  /* 0x00000009040c7220 */ /* 0x000fe20000400000 */
[----:B--2---:R-:W-:Y:S01]  /*0560*/  FFMA R2, R23, R2, R27 ;  /* 0x0000000217027223 */ /* 0x004fe2000000001b */
[----:B------:R-:W-:Y:S01]  /*0570*/  FFMA R5, R22, R5, R26 ;  /* 0x0000000516057223 */ /* 0x000fe2000000001a */
[----:B------:R-:W-:Y:S01]  /*0580*/  FFMA R8, R21, R8, R25 ;  /* 0x0000000815087223 */ /* 0x000fe20000000019 */
[----:B------:R-:W-:Y:S01]  /*0590*/  FFMA R10, R23, R10, R27 ;  /* 0x0000000a170a7223 */ /* 0x000fe2000000001b */
[C-C-:B------:R-:W-:Y:S01]  /*05a0*/  FFMA R3, R20.reuse, R15, R24.reuse ;  /* 0x0000000f14037223 */ /* 0x140fe20000000018 */
[----:B------:R-:W-:Y:S01]  /*05b0*/  FFMA R4, R20, R13, R24 ;  /* 0x0000000d14047223 */ /* 0x000fe20000000018 */
[----:B------:R-:W-:Y:S01]  /*05c0*/  FFMA R9, R21, R12, R25 ;  /* 0x0000000c15097223 */ /* 0x000fe20000000019 */
[----:B------:R-:W-:Y:S01]  /*05d0*/  FFMA R22, R22, R11, R26 ;  /* 0x0000000b16167223 */ /* 0x000fe2000000001a */
[----:B------:R-:W-:Y:S01]  /*05e0*/  FSETP.GEU.AND P6, PT, R2, RZ, PT ;  /* 0x000000ff0200720b */ /* 0x000fe20003fce000 */
[----:B0-----:R-:W-:Y:S01]  /*05f0*/  IMAD.WIDE R12, R0, 0x4, R6 ;  /* 0x00000004000c7825 */ /* 0x001fe200078e0206 */
[----:B------:R-:W-:-:S02]  /*0600*/  FSETP.GEU.AND P5, PT, R5, RZ, PT ;  /* 0x000000ff0500720b */ /* 0x000fc40003fae000 */
[----:B------:R-:W-:Y:S02]  /*0610*/  FSETP.GEU.AND P4, PT, R8, RZ, PT ;  /* 0x000000ff0800720b */ /* 0x000fe40003f8e000 */
[----:B------:R-:W-:Y:S02]  /*0620*/  FSETP.GEU.AND P3, PT, R10, RZ, PT ;  /* 0x000000ff0a00720b */ /* 0x000fe40003f6e000 */
[----:B------:R-:W-:Y:S02]  /*0630*/  SEL R7, R2, RZ, P6 ;  /* 0x000000ff02077207 */ /* 0x000fe40003000000 */
[----:B------:R-:W-:Y:S02]  /*0640*/  FSETP.GEU.AND P0, PT, R4, RZ, PT ;  /* 0x000000ff0400720b */ /* 0x000fe40003f0e000 */
[----:B------:R-:W-:Y:S02]  /*0650*/  FSETP.GEU.AND P2, PT, R22, RZ, PT ;  /* 0x000000ff1600720b */ /* 0x000fe40003f4e000 */
[----:B------:R-:W-:-:S02]  /*0660*/  FSETP.GEU.AND P1, PT, R9, RZ, PT ;  /* 0x000000ff0900720b */ /* 0x000fc40003f2e000 */
[----:B------:R-:W-:Y:S02]  /*0670*/  FSETP.GEU.AND P6, PT, R3, RZ, PT ;  /* 0x000000ff0300720b */ /* 0x000fe40003fce000 */
[----:B------:R-:W-:Y:S02]  /*0680*/  SEL R6, R5, RZ, P5 ;  /* 0x000000ff05067207 */ /* 0x000fe40002800000 */
[----:B------:R-:W-:Y:S02]  /*0690*/  SEL R5, R8, RZ, P4 ;  /* 0x000000ff08057207 */ /* 0x000fe40002000000 */
[----:B------:R-:W-:Y:S02]  /*06a0*/  SEL R11, R10, RZ, P3 ;  /* 0x000000ff0a0b7207 */ /* 0x000fe40001800000 */
[----:B------:R-:W-:Y:S02]  /*06b0*/  SEL R10, R22, RZ, P2 ;  /* 0x000000ff160a7207 */ /* 0x000fe40001000000 */
[----:B------:R-:W-:-:S02]  /*06c0*/  SEL R9, R9, RZ, P1 ;  /* 0x000000ff09097207 */ /* 0x000fc40000800000 */
[----:B------:R-:W-:Y:S02]  /*06d0*/  SEL R8, R3, RZ, P6 ;  /* 0x000000ff03087207 */ /* 0x000fe40003000000 */
[----:B------:R-:W-:-:S03]  /*06e0*/  SEL R4, R4, RZ, P0 ;  /* 0x000000ff04047207 */ /* 0x000fc60000000000 */
[----:B------:R-:W-:Y:S04]  /*06f0*/  STG.E.128 desc[UR4][R12.64], R8 ;  /* 0x000000080c007986 */ /* 0x000fe8000c101d04 */
[----:B------:R-:W-:Y:S01]  /*0700*/  STG.E.128 desc[UR4][R12.64+0x800], R4 ;  /* 0x000800040c007986 */ /* 0x000fe2000c101d04 */
[----:B------:R-:W-:Y:S05]  /*0710*/  EXIT ;  /* 0x000000000000794d */ /* 0x000fea0003800000 */
.L_x_0:
[----:B------:R-:W-:-:S00]  /*0720*/  BRA `(.L_x_0) ;  /* 0xfffffffc00fc7947 */ /* 0x000fc0000383ffff */
[----:B------:R-:W-:-:S00]  /*0730*/  NOP ;  /* 0x0000000000007918 */ /* 0x000fc00000000000 */
        /* <DEDUP_REMOVED lines=12> */
.L_x_1:


//--------------------- .nv.global.init           --------------------------
	.section	.nv.global.init,"aw",@progbits
.nv.global.init:
	.type		_$_str,@object
	.size		_$_str,(_$_str_$_2 - _$_str)
_$_str:
        /*0000*/ 	.byte	0x5f, 0x5f, 0x43, 0x55, 0x44, 0x41, 0x5f, 0x46, 0x54, 0x5a, 0x00
	.type		_$_str_$_2,@object
	.size		_$_str_$_2,(.L_1 - _$_str_$_2)
_$_str_$_2:
        /*000b*/ 	.byte	0x5f, 0x5f, 0x43, 0x55, 0x44, 0x41, 0x5f, 0x50, 0x52, 0x45, 0x43, 0x5f, 0x53, 0x51, 0x52, 0x54
        /*001b*/ 	.byte	0x00
.L_1:


//--------------------- .nv.constant0.triton_poi_fused__native_batch_norm_legit_no_training_relu_26 --------------------------
	.section	.nv.constant0.triton_poi_fused__native_batch_norm_legit_no_training_relu_26,"a",@progbits
	.sectionflags	@""
	.align	4
.nv.constant0.triton_poi_fused__native_batch_norm_legit_no_training_relu_26:
	.zero		580
